//
// Generated by NVIDIA NVVM Compiler
//
// Compiler Build ID: CL-36424714
// Cuda compilation tools, release 13.0, V13.0.88
// Based on NVVM 20.0.0
//

.version 9.0
.target sm_100
.address_size 64

	// .globl	_Z14heptaMatrixMul12sparseMatrixPfS0_
// _ZZ23heptaMatrixMulSharedMem12sparseMatrixPfS0_E2Xc has been demoted

.visible .entry _Z14heptaMatrixMul12sparseMatrixPfS0_(
	.param .align 8 .b8 _Z14heptaMatrixMul12sparseMatrixPfS0__param_0[56],
	.param .u64 .ptr .align 1 _Z14heptaMatrixMul12sparseMatrixPfS0__param_1,
	.param .u64 .ptr .align 1 _Z14heptaMatrixMul12sparseMatrixPfS0__param_2
)
{
	.reg .b32 	%r<5>;
	.reg .b32 	%f<22>;
	.reg .b64 	%rd<29>;

	ld.param.u64 	%rd1, [_Z14heptaMatrixMul12sparseMatrixPfS0__param_0+48];
	ld.param.u64 	%rd2, [_Z14heptaMatrixMul12sparseMatrixPfS0__param_0+40];
	ld.param.u64 	%rd3, [_Z14heptaMatrixMul12sparseMatrixPfS0__param_0+32];
	ld.param.u64 	%rd4, [_Z14heptaMatrixMul12sparseMatrixPfS0__param_0+24];
	ld.param.u64 	%rd5, [_Z14heptaMatrixMul12sparseMatrixPfS0__param_0+16];
	ld.param.u64 	%rd6, [_Z14heptaMatrixMul12sparseMatrixPfS0__param_0+8];
	ld.param.u64 	%rd7, [_Z14heptaMatrixMul12sparseMatrixPfS0__param_0];
	ld.param.u64 	%rd8, [_Z14heptaMatrixMul12sparseMatrixPfS0__param_1];
	ld.param.u64 	%rd9, [_Z14heptaMatrixMul12sparseMatrixPfS0__param_2];
	cvta.to.global.u64 	%rd10, %rd9;
	cvta.to.global.u64 	%rd11, %rd8;
	cvta.to.global.u64 	%rd12, %rd7;
	cvta.to.global.u64 	%rd13, %rd6;
	cvta.to.global.u64 	%rd14, %rd5;
	cvta.to.global.u64 	%rd15, %rd4;
	cvta.to.global.u64 	%rd16, %rd3;
	cvta.to.global.u64 	%rd17, %rd2;
	cvta.to.global.u64 	%rd18, %rd1;
	mov.u32 	%r1, %ctaid.x;
	mov.u32 	%r2, %ntid.x;
	mov.u32 	%r3, %tid.x;
	mad.lo.s32 	%r4, %r1, %r2, %r3;
	mul.wide.s32 	%rd19, %r4, 4;
	add.s64 	%rd20, %rd18, %rd19;
	ld.global.f32 	%f1, [%rd20];
	add.s64 	%rd21, %rd11, %rd19;
	ld.global.f32 	%f2, [%rd21];
	add.s64 	%rd22, %rd17, %rd19;
	ld.global.f32 	%f3, [%rd22];
	ld.global.f32 	%f4, [%rd21+20];
	mul.f32 	%f5, %f3, %f4;
	fma.rn.f32 	%f6, %f1, %f2, %f5;
	add.s64 	%rd23, %rd16, %rd19;
	ld.global.f32 	%f7, [%rd23];
	ld.global.f32 	%f8, [%rd21+24];
	fma.rn.f32 	%f9, %f7, %f8, %f6;
	add.s64 	%rd24, %rd15, %rd19;
	ld.global.f32 	%f10, [%rd24];
	ld.global.f32 	%f11, [%rd21+28];
	fma.rn.f32 	%f12, %f10, %f11, %f9;
	add.s64 	%rd25, %rd14, %rd19;
	ld.global.f32 	%f13, [%rd25];
	ld.global.f32 	%f14, [%rd21+32];
	fma.rn.f32 	%f15, %f13, %f14, %f12;
	add.s64 	%rd26, %rd13, %rd19;
	ld.global.f32 	%f16, [%rd26];
	ld.global.f32 	%f17, [%rd21+36];
	fma.rn.f32 	%f18, %f16, %f17, %f15;
	add.s64 	%rd27, %rd12, %rd19;
	ld.global.f32 	%f19, [%rd27];
	ld.global.f32 	%f20, [%rd21+56];
	fma.rn.f32 	%f21, %f19, %f20, %f18;
	add.s64 	%rd28, %rd10, %rd19;
	st.global.f32 	[%rd28], %f21;
	ret;

}
	// .globl	_Z23heptaMatrixMulSharedMem12sparseMatrixPfS0_
.visible .entry _Z23heptaMatrixMulSharedMem12sparseMatrixPfS0_(
	.param .align 8 .b8 _Z23heptaMatrixMulSharedMem12sparseMatrixPfS0__param_0[56],
	.param .u64 .ptr .align 1 _Z23heptaMatrixMulSharedMem12sparseMatrixPfS0__param_1,
	.param .u64 .ptr .align 1 _Z23heptaMatrixMulSharedMem12sparseMatrixPfS0__param_2
)
{
	.reg .pred 	%p<3>;
	.reg .b32 	%r<23>;
	.reg .b32 	%f<23>;
	.reg .b64 	%rd<30>;
	// demoted variable
	.shared .align 4 .b8 _ZZ23heptaMatrixMulSharedMem12sparseMatrixPfS0_E2Xc[572];
	ld.param.u64 	%rd8, [_Z23heptaMatrixMulSharedMem12sparseMatrixPfS0__param_0+48];
	ld.param.u64 	%rd7, [_Z23heptaMatrixMulSharedMem12sparseMatrixPfS0__param_0+40];
	ld.param.u64 	%rd6, [_Z23heptaMatrixMulSharedMem12sparseMatrixPfS0__param_0+32];
	ld.param.u64 	%rd5, [_Z23heptaMatrixMulSharedMem12sparseMatrixPfS0__param_0+24];
	ld.param.u64 	%rd4, [_Z23heptaMatrixMulSharedMem12sparseMatrixPfS0__param_0+16];
	ld.param.u64 	%rd3, [_Z23heptaMatrixMulSharedMem12sparseMatrixPfS0__param_0+8];
	ld.param.u64 	%rd2, [_Z23heptaMatrixMulSharedMem12sparseMatrixPfS0__param_0];
	ld.param.u64 	%rd9, [_Z23heptaMatrixMulSharedMem12sparseMatrixPfS0__param_1];
	ld.param.u64 	%rd10, [_Z23heptaMatrixMulSharedMem12sparseMatrixPfS0__param_2];
	mov.u32 	%r13, %ctaid.x;
	mov.u32 	%r1, %ntid.x;
	mov.u32 	%r2, %tid.x;
	mad.lo.s32 	%r3, %r13, %r1, %r2;
	add.s32 	%r14, %r1, 15;
	setp.ge.u32 	%p1, %r2, %r14;
	@%p1 bra 	$L__BB1_3;
	sub.s32 	%r22, %r2, %r1;
	shl.b32 	%r15, %r2, 2;
	mov.u32 	%r16, _ZZ23heptaMatrixMulSharedMem12sparseMatrixPfS0_E2Xc;
	add.s32 	%r21, %r16, %r15;
	shl.b32 	%r6, %r1, 2;
	cvta.to.global.u64 	%rd1, %rd9;
	mov.u32 	%r20, %r3;
$L__BB1_2:
	mul.wide.s32 	%rd11, %r20, 4;
	add.s64 	%rd12, %rd1, %rd11;
	ld.global.f32 	%f1, [%rd12];
	st.shared.f32 	[%r21], %f1;
	add.s32 	%r22, %r22, %r1;
	add.s32 	%r21, %r21, %r6;
	add.s32 	%r20, %r20, %r1;
	setp.lt.u32 	%p2, %r22, 15;
	@%p2 bra 	$L__BB1_2;
$L__BB1_3:
	cvta.to.global.u64 	%rd13, %rd8;
	cvta.to.global.u64 	%rd14, %rd7;
	cvta.to.global.u64 	%rd15, %rd6;
	cvta.to.global.u64 	%rd16, %rd5;
	cvta.to.global.u64 	%rd17, %rd4;
	cvta.to.global.u64 	%rd18, %rd3;
	cvta.to.global.u64 	%rd19, %rd2;
	cvta.to.global.u64 	%rd20, %rd10;
	bar.sync 	0;
	mul.wide.s32 	%rd21, %r3, 4;
	add.s64 	%rd22, %rd13, %rd21;
	ld.global.f32 	%f2, [%rd22];
	shl.b32 	%r17, %r2, 2;
	mov.u32 	%r18, _ZZ23heptaMatrixMulSharedMem12sparseMatrixPfS0_E2Xc;
	add.s32 	%r19, %r18, %r17;
	ld.shared.f32 	%f3, [%r19];
	add.s64 	%rd23, %rd14, %rd21;
	ld.global.f32 	%f4, [%rd23];
	ld.shared.f32 	%f5, [%r19+20];
	mul.f32 	%f6, %f4, %f5;
	fma.rn.f32 	%f7, %f2, %f3, %f6;
	add.s64 	%rd24, %rd15, %rd21;
	ld.global.f32 	%f8, [%rd24];
	ld.shared.f32 	%f9, [%r19+24];
	fma.rn.f32 	%f10, %f8, %f9, %f7;
	add.s64 	%rd25, %rd16, %rd21;
	ld.global.f32 	%f11, [%rd25];
	ld.shared.f32 	%f12, [%r19+28];
	fma.rn.f32 	%f13, %f11, %f12, %f10;
	add.s64 	%rd26, %rd17, %rd21;
	ld.global.f32 	%f14, [%rd26];
	ld.shared.f32 	%f15, [%r19+32];
	fma.rn.f32 	%f16, %f14, %f15, %f13;
	add.s64 	%rd27, %rd18, %rd21;
	ld.global.f32 	%f17, [%rd27];
	ld.shared.f32 	%f18, [%r19+36];
	fma.rn.f32 	%f19, %f17, %f18, %f16;
	add.s64 	%rd28, %rd19, %rd21;
	ld.global.f32 	%f20, [%rd28];
	ld.shared.f32 	%f21, [%r19+56];
	fma.rn.f32 	%f22, %f20, %f21, %f19;
	add.s64 	%rd29, %rd20, %rd21;
	st.global.f32 	[%rd29], %f22;
	ret;

}


// ===== COMPILED SASS (sm_100) =====

	.target	sm_100

	.elftype	@"ET_EXEC"


//--------------------- .note.nv.tkinfo           --------------------------
	.section	.note.nv.tkinfo,"",@"SHT_NOTE"
	.sectionflags	@"SHF_NOTE_NV_TKINFO"
	.tkinfo
        /*0018*/ 	.word	0x00000002
        /*0030*/ 	.string	""
        /*0030*/ 	.string	"ptxas"
        /*0030*/ 	.string	"Cuda compilation tools, release 13.0, V13.0.88"
        /*0030*/ 	.string	"Build cuda_13.0.r13.0/compiler.36424714_0"
        /*0030*/ 	.string	"-arch sm_100 -m 64 "



//--------------------- .note.nv.cuinfo           --------------------------
	.section	.note.nv.cuinfo,"",@"SHT_NOTE"
	.sectionflags	@"SHF_NOTE_NV_CUINFO"
        /*0018*/ 	.short	0x0002
        /*001a*/ 	.short	0x0064
        /*001c*/ 	.short	0x0082
	.zero		2


//--------------------- .nv.info                  --------------------------
	.section	.nv.info,"",@"SHT_CUDA_INFO"
	.align	4


	//----- nvinfo : EIATTR_REGCOUNT
	.align		4
        /*0000*/ 	.byte	0x04, 0x2f
        /*0002*/ 	.short	(.L_1 - .L_0)
	.align		4
.L_0:
        /*0004*/ 	.word	index@(_Z14heptaMatrixMul12sparseMatrixPfS0_)
        /*0008*/ 	.word	0x0000001e


	//----- nvinfo : EIATTR_FRAME_SIZE
	.align		4
.L_1:
        /*000c*/ 	.byte	0x04, 0x11
        /*000e*/ 	.short	(.L_3 - .L_2)
	.align		4
.L_2:
        /*0010*/ 	.word	index@(_Z14heptaMatrixMul12sparseMatrixPfS0_)
        /*0014*/ 	.word	0x00000000


	//----- nvinfo : EIATTR_REGCOUNT
	.align		4
.L_3:
        /*0018*/ 	.byte	0x04, 0x2f
        /*001a*/ 	.short	(.L_5 - .L_4)
	.align		4
.L_4:
        /*001c*/ 	.word	index@(_Z23heptaMatrixMulSharedMem12sparseMatrixPfS0_)
        /*0020*/ 	.word	0x0000001c


	//----- nvinfo : EIATTR_FRAME_SIZE
	.align		4
.L_5:
        /*0024*/ 	.byte	0x04, 0x11
        /*0026*/ 	.short	(.L_7 - .L_6)
	.align		4
.L_6:
        /*0028*/ 	.word	index@(_Z23heptaMatrixMulSharedMem12sparseMatrixPfS0_)
        /*002c*/ 	.word	0x00000000


	//----- nvinfo : EIATTR_MIN_STACK_SIZE
	.align		4
.L_7:
        /*0030*/ 	.byte	0x04, 0x12
        /*0032*/ 	.short	(.L_9 - .L_8)
	.align		4
.L_8:
        /*0034*/ 	.word	index@(_Z23heptaMatrixMulSharedMem12sparseMatrixPfS0_)
        /*0038*/ 	.word	0x00000000


	//----- nvinfo : EIATTR_MIN_STACK_SIZE
	.align		4
.L_9:
        /*003c*/ 	.byte	0x04, 0x12
        /*003e*/ 	.short	(.L_11 - .L_10)
	.align		4
.L_10:
        /*0040*/ 	.word	index@(_Z14heptaMatrixMul12sparseMatrixPfS0_)
        /*0044*/ 	.word	0x00000000
.L_11:


//--------------------- .nv.compat                --------------------------
	.section	.nv.compat,"",@"SHT_CUDA_COMPAT_INFO"
	.align	4
        /*0000*/ 	.byte	0x02, 0x09, 0x00, 0x00, 0x02, 0x02, 0x01, 0x00, 0x02, 0x05, 0x05, 0x00, 0x03, 0x07, 0x01, 0x01
        /*0010*/ 	.byte	0x02, 0x03, 0x00, 0x00, 0x02, 0x06, 0x01, 0x00, 0x04, 0x0b, 0x08, 0x00, 0x09, 0x00, 0x00, 0x00
        /*0020*/ 	.byte	0x00, 0x00, 0x00, 0x00


//--------------------- .nv.info._Z23heptaMatrixMulSharedMem12sparseMatrixPfS0_ --------------------------
	.section	.nv.info._Z23heptaMatrixMulSharedMem12sparseMatrixPfS0_,"",@"SHT_CUDA_INFO"
	.sectionflags	@""
	.align	4


	//----- nvinfo : EIATTR_CUDA_API_VERSION
	.align		4
        /*0000*/ 	.byte	0x04, 0x37
        /*0002*/ 	.short	(.L_13 - .L_12)
.L_12:
        /*0004*/ 	.word	0x00000082


	//----- nvinfo : EIATTR_KPARAM_INFO
	.align		4
.L_13:
        /*0008*/ 	.byte	0x04, 0x17
        /*000a*/ 	.short	(.L_15 - .L_14)
.L_14:
        /*000c*/ 	.word	0x00000000
        /*0010*/ 	.short	0x0002
        /*0012*/ 	.short	0x0040
        /*0014*/ 	.byte	0x00, 0xf5, 0x21, 0x00


	//----- nvinfo : EIATTR_KPARAM_INFO
	.align		4
.L_15:
        /*0018*/ 	.byte	0x04, 0x17
        /*001a*/ 	.short	(.L_17 - .L_16)
.L_16:
        /*001c*/ 	.word	0x00000000
        /*0020*/ 	.short	0x0001
        /*0022*/ 	.short	0x0038
        /*0024*/ 	.byte	0x00, 0xf5, 0x21, 0x00


	//----- nvinfo : EIATTR_KPARAM_INFO
	.align		4
.L_17:
        /*0028*/ 	.byte	0x04, 0x17
        /*002a*/ 	.short	(.L_19 - .L_18)
.L_18:
        /*002c*/ 	.word	0x00000000
        /*0030*/ 	.short	0x0000
        /*0032*/ 	.short	0x0000
        /*0034*/ 	.byte	0x00, 0xf0, 0xe1, 0x00


	//----- nvinfo : EIATTR_SPARSE_MMA_MASK
	.align		4
.L_19:
        /*0038*/ 	.byte	0x03, 0x50
        /*003a*/ 	.short	0x0000


	//----- nvinfo : EIATTR_MAXREG_COUNT
	.align		4
        /*003c*/ 	.byte	0x03, 0x1b
        /*003e*/ 	.short	0x00ff


	//----- nvinfo : EIATTR_NUM_BARRIERS
	.align		4
        /*0040*/ 	.byte	0x02, 0x4c
        /*0042*/ 	.byte	0x01
	.zero		1


	//----- nvinfo : EIATTR_MERCURY_ISA_VERSION
	.align		4
        /*0044*/ 	.byte	0x03, 0x5f
        /*0046*/ 	.short	0x0101


	//----- nvinfo : EIATTR_VRC_CTA_INIT_COUNT
	.align		4
        /*0048*/ 	.byte	0x02, 0x4a
	.zero		1
	.zero		1


	//----- nvinfo : EIATTR_EXIT_INSTR_OFFSETS
	.align		4
        /*004c*/ 	.byte	0x04, 0x1c
        /*004e*/ 	.short	(.L_21 - .L_20)


	//   ....[0]....
.L_20:
        /*0050*/ 	.word	0x00000450


	//----- nvinfo : EIATTR_CRS_STACK_SIZE
	.align		4
.L_21:
        /*0054*/ 	.byte	0x04, 0x1e
        /*0056*/ 	.short	(.L_23 - .L_22)
.L_22:
        /*0058*/ 	.word	0x00000000


	//----- nvinfo : EIATTR_CBANK_PARAM_SIZE
	.align		4
.L_23:
        /*005c*/ 	.byte	0x03, 0x19
        /*005e*/ 	.short	0x0048


	//----- nvinfo : EIATTR_PARAM_CBANK
	.align		4
        /*0060*/ 	.byte	0x04, 0x0a
        /*0062*/ 	.short	(.L_25 - .L_24)
	.align		4
.L_24:
        /*0064*/ 	.word	index@(.nv.constant0._Z23heptaMatrixMulSharedMem12sparseMatrixPfS0_)
        /*0068*/ 	.short	0x0380
        /*006a*/ 	.short	0x0048


	//----- nvinfo : EIATTR_SW_WAR
	.align		4
.L_25:
        /*006c*/ 	.byte	0x04, 0x36
        /*006e*/ 	.short	(.L_27 - .L_26)
.L_26:
        /*0070*/ 	.word	0x00000008
.L_27:


//--------------------- .nv.info._Z14heptaMatrixMul12sparseMatrixPfS0_ --------------------------
	.section	.nv.info._Z14heptaMatrixMul12sparseMatrixPfS0_,"",@"SHT_CUDA_INFO"
	.sectionflags	@""
	.align	4


	//----- nvinfo : EIATTR_CUDA_API_VERSION
	.align		4
        /*0000*/ 	.byte	0x04, 0x37
        /*0002*/ 	.short	(.L_29 - .L_28)
.L_28:
        /*0004*/ 	.word	0x00000082


	//----- nvinfo : EIATTR_KPARAM_INFO
	.align		4
.L_29:
        /*0008*/ 	.byte	0x04, 0x17
        /*000a*/ 	.short	(.L_31 - .L_30)
.L_30:
        /*000c*/ 	.word	0x00000000
        /*0010*/ 	.short	0x0002
        /*0012*/ 	.short	0x0040
        /*0014*/ 	.byte	0x00, 0xf5, 0x21, 0x00


	//----- nvinfo : EIATTR_KPARAM_INFO
	.align		4
.L_31:
        /*0018*/ 	.byte	0x04, 0x17
        /*001a*/ 	.short	(.L_33 - .L_32)
.L_32:
        /*001c*/ 	.word	0x00000000
        /*0020*/ 	.short	0x0001
        /*0022*/ 	.short	0x0038
        /*0024*/ 	.byte	0x00, 0xf5, 0x21, 0x00


	//----- nvinfo : EIATTR_KPARAM_INFO
	.align		4
.L_33:
        /*0028*/ 	.byte	0x04, 0x17
        /*002a*/ 	.short	(.L_35 - .L_34)
.L_34:
        /*002c*/ 	.word	0x00000000
        /*0030*/ 	.short	0x0000
        /*0032*/ 	.short	0x0000
        /*0034*/ 	.byte	0x00, 0xf0, 0xe1, 0x00


	//----- nvinfo : EIATTR_SPARSE_MMA_MASK
	.align		4
.L_35:
        /*0038*/ 	.byte	0x03, 0x50
        /*003a*/ 	.short	0x0000


	//----- nvinfo : EIATTR_MAXREG_COUNT
	.align		4
        /*003c*/ 	.byte	0x03, 0x1b
        /*003e*/ 	.short	0x00ff


	//----- nvinfo : EIATTR_MERCURY_ISA_VERSION
	.align		4
        /*0040*/ 	.byte	0x03, 0x5f
        /*0042*/ 	.short	0x0101


	//----- nvinfo : EIATTR_VRC_CTA_INIT_COUNT
	.align		4
        /*0044*/ 	.byte	0x02, 0x4a
	.zero		1
	.zero		1


	//----- nvinfo : EIATTR_EXIT_INSTR_OFFSETS
	.align		4
        /*0048*/ 	.byte	0x04, 0x1c
        /*004a*/ 	.short	(.L_37 - .L_36)


	//   ....[0]....
.L_36:
        /*004c*/ 	.word	0x000002e0


	//----- nvinfo : EIATTR_CBANK_PARAM_SIZE
	.align		4
.L_37:
        /*0050*/ 	.byte	0x03, 0x19
        /*0052*/ 	.short	0x0048


	//----- nvinfo : EIATTR_PARAM_CBANK
	.align		4
        /*0054*/ 	.byte	0x04, 0x0a
        /*0056*/ 	.short	(.L_39 - .L_38)
	.align		4
.L_38:
        /*0058*/ 	.word	index@(.nv.constant0._Z14heptaMatrixMul12sparseMatrixPfS0_)
        /*005c*/ 	.short	0x0380
        /*005e*/ 	.short	0x0048


	//----- nvinfo : EIATTR_SW_WAR
	.align		4
.L_39:
        /*0060*/ 	.byte	0x04, 0x36
        /*0062*/ 	.short	(.L_41 - .L_40)
.L_40:
        /*0064*/ 	.word	0x00000008
.L_41:


//--------------------- .nv.callgraph             --------------------------
	.section	.nv.callgraph,"",@"SHT_CUDA_CALLGRAPH"
	.align	4
	.sectionentsize	8
	.align		4
        /*0000*/ 	.word	0x00000000
	.align		4
        /*0004*/ 	.word	0xffffffff
	.align		4
        /*0008*/ 	.word	0x00000000
	.align		4
        /*000c*/ 	.word	0xfffffffe
	.align		4
        /*0010*/ 	.word	0x00000000
	.align		4
        /*0014*/ 	.word	0xfffffffd
	.align		4
        /*0018*/ 	.word	0x00000000
	.align		4
        /*001c*/ 	.word	0xfffffffc


//--------------------- .text._Z23heptaMatrixMulSharedMem12sparseMatrixPfS0_ --------------------------
	.section	.text._Z23heptaMatrixMulSharedMem12sparseMatrixPfS0_,"ax",@progbits
	.align	128
        .global         _Z23heptaMatrixMulSharedMem12sparseMatrixPfS0_
        .type           _Z23heptaMatrixMulSharedMem12sparseMatrixPfS0_,@function
        .size           _Z23heptaMatrixMulSharedMem12sparseMatrixPfS0_,(.L_x_5 - _Z23heptaMatrixMulSharedMem12sparseMatrixPfS0_)
        .other          _Z23heptaMatrixMulSharedMem12sparseMatrixPfS0_,@"STO_CUDA_ENTRY STV_DEFAULT"
_Z23heptaMatrixMulSharedMem12sparseMatrixPfS0_:
.text._Z23heptaMatrixMulSharedMem12sparseMatrixPfS0_:
[----:B------:R-:W-:Y:S01]  /*0000*/  LDC R1, c[0x0][0x37c] ;  /* 0x0000df00ff017b82 */ /* 0x000fe20000000800 */
[----:B------:R-:W0:Y:S07]  /*0010*/  S2R R0, SR_TID.X ;  /* 0x0000000000007919 */ /* 0x000e2e0000002100 */
[----:B------:R-:W1:Y:S01]  /*0020*/  LDC R25, c[0x0][0x360] ;  /* 0x0000d800ff197b82 */ /* 0x000e620000000800 */
[----:B------:R-:W2:Y:S01]  /*0030*/  LDCU.64 UR6, c[0x0][0x358] ;  /* 0x00006b00ff0677ac */ /* 0x000ea20008000a00 */
[----:B------:R-:W-:Y:S06]  /*0040*/  BSSY.RECONVERGENT B0, `(.L_x_0) ;  /* 0x000001d000007945 */ /* 0x000fec0003800200 */
[----:B------:R-:W3:Y:S08]  /*0050*/  S2UR UR4, SR_CTAID.X ;  /* 0x00000000000479c3 */ /* 0x000ef00000002500 */
[----:B------:R-:W4:Y:S08]  /*0060*/  LDC.64 R16, c[0x0][0x3a8] ;  /* 0x0000ea00ff107b82 */ /* 0x000f300000000a00 */
[----:B------:R-:W2:Y:S01]  /*0070*/  LDC.64 R14, c[0x0][0x3b0] ;  /* 0x0000ec00ff0e7b82 */ /* 0x000ea20000000a00 */
[----:B-1----:R-:W-:-:S04]  /*0080*/  IADD3 R11, PT, PT, R25, 0xf, RZ ;  /* 0x0000000f190b7810 */ /* 0x002fc80007ffe0ff */
[----:B0-----:R-:W-:-:S03]  /*0090*/  ISETP.GE.U32.AND P0, PT, R0, R11, PT ;  /* 0x0000000b0000720c */ /* 0x001fc60003f06070 */
[----:B------:R-:W0:Y:S01]  /*00a0*/  LDC.64 R12, c[0x0][0x3a0] ;  /* 0x0000e800ff0c7b82 */ /* 0x000e220000000a00 */
[----:B---3--:R-:W-:-:S07]  /*00b0*/  IMAD R11, R25, UR4, R0 ;  /* 0x00000004190b7c24 */ /* 0x008fce000f8e0200 */
[----:B------:R-:W1:Y:S01]  /*00c0*/  LDC.64 R8, c[0x0][0x398] ;  /* 0x0000e600ff087b82 */ /* 0x000e620000000a00 */
[----:B----4-:R-:W-:-:S07]  /*00d0*/  IMAD.WIDE R16, R11, 0x4, R16 ;  /* 0x000000040b107825 */ /* 0x010fce00078e0210 */
[----:B------:R-:W3:Y:S08]  /*00e0*/  LDC.64 R6, c[0x0][0x390] ;  /* 0x0000e400ff067b82 */ /* 0x000ef00000000a00 */
[----:B------:R-:W4:Y:S08]  /*00f0*/  LDC.64 R2, c[0x0][0x388] ;  /* 0x0000e200ff027b82 */ /* 0x000f300000000a00 */
[----:B------:R-:W0:Y:S01]  /*0100*/  LDC.64 R4, c[0x0][0x380] ;  /* 0x0000e000ff047b82 */ /* 0x000e220000000a00 */
[----:B--2---:R-:W-:Y:S05]  /*0110*/  @P0 BRA `(.L_x_1) ;  /* 0x00000000003c0947 */ /* 0x004fea0003800000 */
[----:B------:R-:W2:Y:S01]  /*0120*/  S2UR UR5, SR_CgaCtaId ;  /* 0x00000000000579c3 */ /* 0x000ea20000008800 */
[----:B------:R-:W-:Y:S01]  /*0130*/  UMOV UR4, 0x400 ;  /* 0x0000040000047882 */ /* 0x000fe20000000000 */
[----:B------:R-:W-:Y:S02]  /*0140*/  IADD3 R10, PT, PT, -R25, R0, RZ ;  /* 0x00000000190a7210 */ /* 0x000fe40007ffe1ff */
[----:B------:R-:W-:-:S04]  /*0150*/  MOV R23, R11 ;  /* 0x0000000b00177202 */ /* 0x000fc80000000f00 */
[----:B------:R-:W0:Y:S01]  /*0160*/  LDC.64 R18, c[0x0][0x3b8] ;  /* 0x0000ee00ff127b82 */ /* 0x000e220000000a00 */
[----:B--2---:R-:W-:-:S06]  /*0170*/  ULEA UR4, UR5, UR4, 0x18 ;  /* 0x0000000405047291 */ /* 0x004fcc000f8ec0ff */
[----:B------:R-:W-:-:S07]  /*0180*/  LEA R22, R0, UR4, 0x2 ;  /* 0x0000000400167c11 */ /* 0x000fce000f8e10ff */
.L_x_2:
[----:B0-----:R-:W-:-:S06]  /*0190*/  IMAD.WIDE R20, R23, 0x4, R18 ;  /* 0x0000000417147825 */ /* 0x001fcc00078e0212 */
[----:B------:R-:W2:Y:S01]  /*01a0*/  LDG.E R21, desc[UR6][R20.64] ;  /* 0x0000000614157981 */ /* 0x000ea2000c1e1900 */
[C---:B------:R-:W-:Y:S02]  /*01b0*/  IADD3 R10, PT, PT, R25.reuse, R10, RZ ;  /* 0x0000000a190a7210 */ /* 0x040fe40007ffe0ff */
[C---:B------:R-:W-:Y:S02]  /*01c0*/  IADD3 R23, PT, PT, R25.reuse, R23, RZ ;  /* 0x0000001719177210 */ /* 0x040fe40007ffe0ff */
[----:B------:R-:W-:Y:S01]  /*01d0*/  ISETP.GE.U32.AND P0, PT, R10, 0xf, PT ;  /* 0x0000000f0a00780c */ /* 0x000fe20003f06070 */
[----:B--2---:R0:W-:Y:S02]  /*01e0*/  STS [R22], R21 ;  /* 0x0000001516007388 */ /* 0x0041e40000000800 */
[----:B0-----:R-:W-:-:S10]  /*01f0*/  LEA R22, R25, R22, 0x2 ;  /* 0x0000001619167211 */ /* 0x001fd400078e10ff */
[----:B------:R-:W-:Y:S05]  /*0200*/  @!P0 BRA `(.L_x_2) ;  /* 0xfffffffc00e08947 */ /* 0x000fea000383ffff */
.L_x_1:
[----:B------:R-:W-:Y:S05]  /*0210*/  BSYNC.RECONVERGENT B0 ;  /* 0x0000000000007941 */ /* 0x000fea0003800200 */
.L_x_0:
[----:B------:R-:W-:Y:S01]  /*0220*/  BAR.SYNC.DEFER_BLOCKING 0x0 ;  /* 0x0000000000007b1d */ /* 0x000fe20000010000 */
[----:B------:R-:W-:-:S04]  /*0230*/  IMAD.WIDE R14, R11, 0x4, R14 ;  /* 0x000000040b0e7825 */ /* 0x000fc800078e020e */
[----:B0-----:R-:W-:-:S04]  /*0240*/  IMAD.WIDE R18, R11, 0x4, R12 ;  /* 0x000000040b127825 */ /* 0x001fc800078e020c */
[----:B-1----:R-:W-:-:S04]  /*0250*/  IMAD.WIDE R20, R11, 0x4, R8 ;  /* 0x000000040b147825 */ /* 0x002fc800078e0208 */
[C---:B---3--:R-:W-:Y:S01]  /*0260*/  IMAD.WIDE R22, R11.reuse, 0x4, R6 ;  /* 0x000000040b167825 */ /* 0x048fe200078e0206 */
[----:B------:R-:W2:Y:S04]  /*0270*/  LDG.E R10, desc[UR6][R16.64] ;  /* 0x00000006100a7981 */ /* 0x000ea8000c1e1900 */
[----:B------:R-:W3:Y:S04]  /*0280*/  LDG.E R12, desc[UR6][R14.64] ;  /* 0x000000060e0c7981 */ /* 0x000ee8000c1e1900 */
[----:B------:R-:W5:Y:S01]  /*0290*/  LDG.E R8, desc[UR6][R18.64] ;  /* 0x0000000612087981 */ /* 0x000f62000c1e1900 */
[----:B----4-:R-:W-:-:S03]  /*02a0*/  IMAD.WIDE R2, R11, 0x4, R2 ;  /* 0x000000040b027825 */ /* 0x010fc600078e0202 */
[----:B------:R-:W4:Y:S01]  /*02b0*/  LDG.E R6, desc[UR6][R20.64] ;  /* 0x0000000614067981 */ /* 0x000f22000c1e1900 */
[----:B------:R-:W-:-:S03]  /*02c0*/  IMAD.WIDE R4, R11, 0x4, R4 ;  /* 0x000000040b047825 */ /* 0x000fc600078e0204 */
[----:B------:R-:W4:Y:S04]  /*02d0*/  LDG.E R23, desc[UR6][R22.64] ;  /* 0x0000000616177981 */ /* 0x000f28000c1e1900 */
[----:B------:R0:W4:Y:S04]  /*02e0*/  LDG.E R25, desc[UR6][R2.64] ;  /* 0x0000000602197981 */ /* 0x000128000c1e1900 */
[----:B------:R1:W4:Y:S01]  /*02f0*/  LDG.E R5, desc[UR6][R4.64] ;  /* 0x0000000604057981 */ /* 0x000322000c1e1900 */
[----:B------:R-:W1:Y:S01]  /*0300*/  S2UR UR5, SR_CgaCtaId ;  /* 0x00000000000579c3 */ /* 0x000e620000008800 */
[----:B------:R-:W-:-:S07]  /*0310*/  UMOV UR4, 0x400 ;  /* 0x0000040000047882 */ /* 0x000fce0000000000 */
[----:B0-----:R-:W0:Y:S01]  /*0320*/  LDC.64 R2, c[0x0][0x3c0] ;  /* 0x0000f000ff027b82 */ /* 0x001e220000000a00 */
[----:B-1----:R-:W-:-:S06]  /*0330*/  ULEA UR4, UR5, UR4, 0x18 ;  /* 0x0000000405047291 */ /* 0x002fcc000f8ec0ff */
[----:B------:R-:W-:Y:S01]  /*0340*/  LEA R16, R0, UR4, 0x2 ;  /* 0x0000000400107c11 */ /* 0x000fe2000f8e10ff */
[----:B0-----:R-:W-:-:S04]  /*0350*/  IMAD.WIDE R2, R11, 0x4, R2 ;  /* 0x000000040b027825 */ /* 0x001fc800078e0202 */
[----:B------:R-:W2:Y:S04]  /*0360*/  LDS R9, [R16+0x14] ;  /* 0x0000140010097984 */ /* 0x000ea80000000800 */
[----:B------:R-:W3:Y:S04]  /*0370*/  LDS R7, [R16] ;  /* 0x0000000010077984 */ /* 0x000ee80000000800 */
[----:B------:R-:W5:Y:S04]  /*0380*/  LDS R0, [R16+0x18] ;  /* 0x0000180010007984 */ /* 0x000f680000000800 */
[----:B------:R-:W4:Y:S04]  /*0390*/  LDS R13, [R16+0x1c] ;  /* 0x00001c00100d7984 */ /* 0x000f280000000800 */
[----:B------:R-:W0:Y:S04]  /*03a0*/  LDS R14, [R16+0x20] ;  /* 0x00002000100e7984 */ /* 0x000e280000000800 */
[----:B------:R-:W1:Y:S04]  /*03b0*/  LDS R15, [R16+0x24] ;  /* 0x00002400100f7984 */ /* 0x000e680000000800 */
[----:B------:R-:W1:Y:S01]  /*03c0*/  LDS R4, [R16+0x38] ;  /* 0x0000380010047984 */ /* 0x000e620000000800 */
[----:B--2---:R-:W-:-:S04]  /*03d0*/  FMUL R9, R10, R9 ;  /* 0x000000090a097220 */ /* 0x004fc80000400000 */
[----:B---3--:R-:W-:-:S04]  /*03e0*/  FFMA R7, R12, R7, R9 ;  /* 0x000000070c077223 */ /* 0x008fc80000000009 */
[----:B-----5:R-:W-:-:S04]  /*03f0*/  FFMA R7, R8, R0, R7 ;  /* 0x0000000008077223 */ /* 0x020fc80000000007 */
[----:B----4-:R-:W-:-:S04]  /*0400*/  FFMA R6, R6, R13, R7 ;  /* 0x0000000d06067223 */ /* 0x010fc80000000007 */
[----:B0-----:R-:W-:-:S04]  /*0410*/  FFMA R6, R23, R14, R6 ;  /* 0x0000000e17067223 */ /* 0x001fc80000000006 */
[----:B-1----:R-:W-:-:S04]  /*0420*/  FFMA R6, R25, R15, R6 ;  /* 0x0000000f19067223 */ /* 0x002fc80000000006 */
[----:B------:R-:W-:-:S05]  /*0430*/  FFMA R5, R5, R4, R6 ;  /* 0x0000000405057223 */ /* 0x000fca0000000006 */
[----:B------:R-:W-:Y:S01]  /*0440*/  STG.E desc[UR6][R2.64], R5 ;  /* 0x0000000502007986 */ /* 0x000fe2000c101906 */
[----:B------:R-:W-:Y:S05]  /*0450*/  EXIT ;  /* 0x000000000000794d */ /* 0x000fea0003800000 */
.L_x_3:
[----:B------:R-:W-:-:S00]  /*0460*/  BRA `(.L_x_3) ;  /* 0xfffffffc00fc7947 */ /* 0x000fc0000383ffff */
[----:B------:R-:W-:-:S00]  /*0470*/  NOP ;  /* 0x0000000000007918 */ /* 0x000fc00000000000 */
        /* <DEDUP_REMOVED lines=8> */
.L_x_5:


//--------------------- .text._Z14heptaMatrixMul12sparseMatrixPfS0_ --------------------------
	.section	.text._Z14heptaMatrixMul12sparseMatrixPfS0_,"ax",@progbits
	.align	128
        .global         _Z14heptaMatrixMul12sparseMatrixPfS0_
        .type           _Z14heptaMatrixMul12sparseMatrixPfS0_,@function
        .size           _Z14heptaMatrixMul12sparseMatrixPfS0_,(.L_x_6 - _Z14heptaMatrixMul12sparseMatrixPfS0_)
        .other          _Z14heptaMatrixMul12sparseMatrixPfS0_,@"STO_CUDA_ENTRY STV_DEFAULT"
_Z14heptaMatrixMul12sparseMatrixPfS0_:
.text._Z14heptaMatrixMul12sparseMatrixPfS0_:
[----:B------:R-:W-:Y:S01]  /*0000*/  LDC R1, c[0x0][0x37c] ;  /* 0x0000df00ff017b82 */ /* 0x000fe20000000800 */
[----:B------:R-:W0:Y:S07]  /*0010*/  S2R R0, SR_TID.X ;  /* 0x0000000000007919 */ /* 0x000e2e0000002100 */
[----:B------:R-:W0:Y:S01]  /*0020*/  S2UR UR6, SR_CTAID.X ;  /* 0x00000000000679c3 */ /* 0x000e220000002500 */
[----:B------:R-:W1:Y:S07]  /*0030*/  LDCU.64 UR4, c[0x0][0x358] ;  /* 0x00006b00ff0477ac */ /* 0x000e6e0008000a00 */
[----:B------:R-:W0:Y:S08]  /*0040*/  LDC R9, c[0x0][0x360] ;  /* 0x0000d800ff097b82 */ /* 0x000e300000000800 */
[----:B------:R-:W2:Y:S08]  /*0050*/  LDC.64 R22, c[0x0][0x3a8] ;  /* 0x0000ea00ff167b82 */ /* 0x000eb00000000a00 */
[----:B------:R-:W3:Y:S08]  /*0060*/  LDC.64 R2, c[0x0][0x3b8] ;  /* 0x0000ee00ff027b82 */ /* 0x000ef00000000a00 */
[----:B------:R-:W4:Y:S01]  /*0070*/  LDC.64 R18, c[0x0][0x3b0] ;  /* 0x0000ec00ff127b82 */ /* 0x000f220000000a00 */
[----:B0-----:R-:W-:-:S07]  /*0080*/  IMAD R9, R9, UR6, R0 ;  /* 0x0000000609097c24 */ /* 0x001fce000f8e0200 */
[----:B------:R-:W0:Y:S01]  /*0090*/  LDC.64 R14, c[0x0][0x3a0] ;  /* 0x0000e800ff0e7b82 */ /* 0x000e220000000a00 */
[----:B--2---:R-:W-:-:S05]  /*00a0*/  IMAD.WIDE R22, R9, 0x4, R22 ;  /* 0x0000000409167825 */ /* 0x004fca00078e0216 */
[----:B-1----:R-:W2:Y:S02]  /*00b0*/  LDG.E R0, desc[UR4][R22.64] ;  /* 0x0000000416007981 */ /* 0x002ea4000c1e1900 */
[----:B------:R-:W1:Y:S01]  /*00c0*/  LDC.64 R16, c[0x0][0x398] ;  /* 0x0000e600ff107b82 */ /* 0x000e620000000a00 */
[----:B---3--:R-:W-:-:S05]  /*00d0*/  IMAD.WIDE R2, R9, 0x4, R2 ;  /* 0x0000000409027825 */ /* 0x008fca00078e0202 */
[----:B------:R-:W2:Y:S02]  /*00e0*/  LDG.E R11, desc[UR4][R2.64+0x14] ;  /* 0x00001404020b7981 */ /* 0x000ea4000c1e1900 */
[----:B------:R-:W3:Y:S01]  /*00f0*/  LDC.64 R12, c[0x0][0x390] ;  /* 0x0000e400ff0c7b82 */ /* 0x000ee20000000a00 */
[C---:B----4-:R-:W-:Y:S01]  /*0100*/  IMAD.WIDE R18, R9.reuse, 0x4, R18 ;  /* 0x0000000409127825 */ /* 0x050fe200078e0212 */
[----:B------:R-:W4:Y:S04]  /*0110*/  LDG.E R8, desc[UR4][R2.64] ;  /* 0x0000000402087981 */ /* 0x000f28000c1e1900 */
[----:B------:R-:W5:Y:S02]  /*0120*/  LDG.E R21, desc[UR4][R2.64+0x1c] ;  /* 0x00001c0402157981 */ /* 0x000f64000c1e1900 */
[----:B------:R-:W3:Y:S08]  /*0130*/  LDC.64 R6, c[0x0][0x388] ;  /* 0x0000e200ff067b82 */ /* 0x000ef00000000a00 */
[----:B------:R-:W3:Y:S01]  /*0140*/  LDC.64 R4, c[0x0][0x380] ;  /* 0x0000e000ff047b82 */ /* 0x000ee20000000a00 */
[C---:B0-----:R-:W-:Y:S01]  /*0150*/  IMAD.WIDE R24, R9.reuse, 0x4, R14 ;  /* 0x0000000409187825 */ /* 0x041fe200078e020e */
[----:B------:R-:W5:Y:S04]  /*0160*/  LDG.E R20, desc[UR4][R2.64+0x24] ;  /* 0x0000240402147981 */ /* 0x000f68000c1e1900 */
[----:B------:R0:W4:Y:S01]  /*0170*/  LDG.E R15, desc[UR4][R18.64] ;  /* 0x00000004120f7981 */ /* 0x000122000c1e1900 */
[----:B-1----:R-:W-:-:S03]  /*0180*/  IMAD.WIDE R26, R9, 0x4, R16 ;  /* 0x00000004091a7825 */ /* 0x002fc600078e0210 */
[----:B------:R-:W5:Y:S01]  /*0190*/  LDG.E R10, desc[UR4][R24.64] ;  /* 0x00000004180a7981 */ /* 0x000f62000c1e1900 */
[----:B---3--:R-:W-:-:S03]  /*01a0*/  IMAD.WIDE R12, R9, 0x4, R12 ;  /* 0x00000004090c7825 */ /* 0x008fc600078e020c */
[----:B------:R-:W5:Y:S01]  /*01b0*/  LDG.E R17, desc[UR4][R2.64+0x18] ;  /* 0x0000180402117981 */ /* 0x000f62000c1e1900 */
[----:B------:R-:W-:-:S03]  /*01c0*/  IMAD.WIDE R6, R9, 0x4, R6 ;  /* 0x0000000409067825 */ /* 0x000fc600078e0206 */
[----:B------:R-:W3:Y:S04]  /*01d0*/  LDG.E R14, desc[UR4][R26.64] ;  /* 0x000000041a0e7981 */ /* 0x000ee8000c1e1900 */
[----:B------:R-:W3:Y:S01]  /*01e0*/  LDG.E R13, desc[UR4][R12.64] ;  /* 0x000000040c0d7981 */ /* 0x000ee2000c1e1900 */
[----:B0-----:R-:W-:-:S03]  /*01f0*/  IMAD.WIDE R18, R9, 0x4, R4 ;  /* 0x0000000409127825 */ /* 0x001fc600078e0204 */
[----:B------:R-:W3:Y:S01]  /*0200*/  LDG.E R16, desc[UR4][R2.64+0x20] ;  /* 0x0000200402107981 */ /* 0x000ee2000c1e1900 */
[----:B------:R-:W0:Y:S03]  /*0210*/  LDC.64 R4, c[0x0][0x3c0] ;  /* 0x0000f000ff047b82 */ /* 0x000e260000000a00 */
[----:B------:R-:W3:Y:S04]  /*0220*/  LDG.E R6, desc[UR4][R6.64] ;  /* 0x0000000406067981 */ /* 0x000ee8000c1e1900 */
[----:B------:R-:W3:Y:S04]  /*0230*/  LDG.E R22, desc[UR4][R2.64+0x38] ;  /* 0x0000380402167981 */ /* 0x000ee8000c1e1900 */
[----:B------:R-:W3:Y:S01]  /*0240*/  LDG.E R19, desc[UR4][R18.64] ;  /* 0x0000000412137981 */ /* 0x000ee2000c1e1900 */
[----:B0-----:R-:W-:-:S04]  /*0250*/  IMAD.WIDE R4, R9, 0x4, R4 ;  /* 0x0000000409047825 */ /* 0x001fc800078e0204 */
[----:B--2---:R-:W-:-:S04]  /*0260*/  FMUL R0, R0, R11 ;  /* 0x0000000b00007220 */ /* 0x004fc80000400000 */
[----:B----4-:R-:W-:-:S04]  /*0270*/  FFMA R15, R15, R8, R0 ;  /* 0x000000080f0f7223 */ /* 0x010fc80000000000 */
[----:B-----5:R-:W-:-:S04]  /*0280*/  FFMA R15, R10, R17, R15 ;  /* 0x000000110a0f7223 */ /* 0x020fc8000000000f */
[----:B---3--:R-:W-:-:S04]  /*0290*/  FFMA R14, R14, R21, R15 ;  /* 0x000000150e0e7223 */ /* 0x008fc8000000000f */
[----:B------:R-:W-:-:S04]  /*02a0*/  FFMA R13, R13, R16, R14 ;  /* 0x000000100d0d7223 */ /* 0x000fc8000000000e */
[----:B------:R-:W-:-:S04]  /*02b0*/  FFMA R6, R6, R20, R13 ;  /* 0x0000001406067223 */ /* 0x000fc8000000000d */
[----:B------:R-:W-:-:S05]  /*02c0*/  FFMA R7, R19, R22, R6 ;  /* 0x0000001613077223 */ /* 0x000fca0000000006 */
[----:B------:R-:W-:Y:S01]  /*02d0*/  STG.E desc[UR4][R4.64], R7 ;  /* 0x0000000704007986 */ /* 0x000fe2000c101904 */
[----:B------:R-:W-:Y:S05]  /*02e0*/  EXIT ;  /* 0x000000000000794d */ /* 0x000fea0003800000 */
.L_x_4:
        /* <DEDUP_REMOVED lines=9> */
.L_x_6:


//--------------------- .nv.shared._Z23heptaMatrixMulSharedMem12sparseMatrixPfS0_ --------------------------
	.section	.nv.shared._Z23heptaMatrixMulSharedMem12sparseMatrixPfS0_,"aw",@nobits
	.sectionflags	@""
	.align	4
.nv.shared._Z23heptaMatrixMulSharedMem12sparseMatrixPfS0_:
	.zero		1596


//--------------------- .nv.shared.reserved.0     --------------------------
	.section	.nv.shared.reserved.0,"aw",@nobits
	.weak		__nv_reservedSMEM_offset_0_alias
	.size		__nv_reservedSMEM_offset_0_alias, 0, 64
	.other		__nv_reservedSMEM_offset_0_alias,@"STO_CUDA_RESERVED_SHARED STV_DEFAULT"
__nv_reservedSMEM_offset_0_alias:
	.zero		0
	.zero		64


//--------------------- .nv.constant0._Z23heptaMatrixMulSharedMem12sparseMatrixPfS0_ --------------------------
	.section	.nv.constant0._Z23heptaMatrixMulSharedMem12sparseMatrixPfS0_,"a",@progbits
	.sectionflags	@""
	.align	4
.nv.constant0._Z23heptaMatrixMulSharedMem12sparseMatrixPfS0_:
	.zero		968


//--------------------- .nv.constant0._Z14heptaMatrixMul12sparseMatrixPfS0_ --------------------------
	.section	.nv.constant0._Z14heptaMatrixMul12sparseMatrixPfS0_,"a",@progbits
	.sectionflags	@""
	.align	4
.nv.constant0._Z14heptaMatrixMul12sparseMatrixPfS0_:
	.zero		968


//--------------------- SYMBOLS --------------------------

	.type		.nv.reservedSmem.offset0,@object
	.size		.nv.reservedSmem.offset0,0x4
	.type		.nv.reservedSmem.cap,@object
	.size		.nv.reservedSmem.cap,0x4
